//
// Generated by NVIDIA NVVM Compiler
//
// Compiler Build ID: CL-36424714
// Cuda compilation tools, release 13.0, V13.0.88
// Based on NVVM 20.0.0
//

.version 9.0
.target sm_100
.address_size 64

	// .globl	_Z13dot_wmma16x16P6__halfS0_Pf

.visible .entry _Z13dot_wmma16x16P6__halfS0_Pf(
	.param .u64 .ptr .align 1 _Z13dot_wmma16x16P6__halfS0_Pf_param_0,
	.param .u64 .ptr .align 1 _Z13dot_wmma16x16P6__halfS0_Pf_param_1,
	.param .u64 .ptr .align 1 _Z13dot_wmma16x16P6__halfS0_Pf_param_2
)
{
	.reg .b32 	%r<18>;
	.reg .b32 	%f<10>;
	.reg .b64 	%rd<7>;

	ld.param.u64 	%rd1, [_Z13dot_wmma16x16P6__halfS0_Pf_param_0];
	ld.param.u64 	%rd2, [_Z13dot_wmma16x16P6__halfS0_Pf_param_1];
	ld.param.u64 	%rd3, [_Z13dot_wmma16x16P6__halfS0_Pf_param_2];
	cvta.to.global.u64 	%rd4, %rd2;
	cvta.to.global.u64 	%rd5, %rd1;
	mov.b32 	%r1, 16;
	wmma.load.a.sync.aligned.row.m16n16k16.global.f16 	{%r2, %r3, %r4, %r5, %r6, %r7, %r8, %r9}, [%rd5], %r1;
	wmma.load.b.sync.aligned.row.m16n16k16.global.f16 	{%r10, %r11, %r12, %r13, %r14, %r15, %r16, %r17}, [%rd4], %r1;
	cvta.to.global.u64 	%rd6, %rd3;
	mov.f32 	%f1, 0f00000000;
	wmma.mma.sync.aligned.row.row.m16n16k16.f32.f32 {%f2, %f3, %f4, %f5, %f6, %f7, %f8, %f9}, {%r2, %r3, %r4, %r5, %r6, %r7, %r8, %r9}, {%r10, %r11, %r12, %r13, %r14, %r15, %r16, %r17}, {%f1, %f1, %f1, %f1, %f1, %f1, %f1, %f1};
	wmma.store.d.sync.aligned.row.m16n16k16.global.f32 	[%rd6], {%f2, %f3, %f4, %f5, %f6, %f7, %f8, %f9}, %r1;
	ret;

}
	// .globl	_Z7mat_subP6__halfS0_S0_j
.visible .entry _Z7mat_subP6__halfS0_S0_j(
	.param .u64 .ptr .align 1 _Z7mat_subP6__halfS0_S0_j_param_0,
	.param .u64 .ptr .align 1 _Z7mat_subP6__halfS0_S0_j_param_1,
	.param .u64 .ptr .align 1 _Z7mat_subP6__halfS0_S0_j_param_2,
	.param .u32 _Z7mat_subP6__halfS0_S0_j_param_3
)
{
	.reg .pred 	%p<2>;
	.reg .b16 	%rs<4>;
	.reg .b32 	%r<6>;
	.reg .b64 	%rd<11>;

	ld.param.u64 	%rd1, [_Z7mat_subP6__halfS0_S0_j_param_0];
	ld.param.u64 	%rd2, [_Z7mat_subP6__halfS0_S0_j_param_1];
	ld.param.u64 	%rd3, [_Z7mat_subP6__halfS0_S0_j_param_2];
	ld.param.u32 	%r2, [_Z7mat_subP6__halfS0_S0_j_param_3];
	mov.u32 	%r3, %tid.x;
	mov.u32 	%r4, %ntid.x;
	mov.u32 	%r5, %ctaid.x;
	mad.lo.s32 	%r1, %r4, %r5, %r3;
	setp.ge.u32 	%p1, %r1, %r2;
	@%p1 bra 	$L__BB1_2;
	cvta.to.global.u64 	%rd4, %rd1;
	cvta.to.global.u64 	%rd5, %rd2;
	cvta.to.global.u64 	%rd6, %rd3;
	mul.wide.u32 	%rd7, %r1, 2;
	add.s64 	%rd8, %rd4, %rd7;
	add.s64 	%rd9, %rd5, %rd7;
	ld.global.u16 	%rs2, [%rd8];
	ld.global.u16 	%rs3, [%rd9];
	// begin inline asm
	{sub.f16 %rs1,%rs2,%rs3;
}
	// end inline asm
	add.s64 	%rd10, %rd6, %rd7;
	st.global.u16 	[%rd10], %rs1;
$L__BB1_2:
	ret;

}
	// .globl	_Z7mat_addP6__halfS0_S0_j
.visible .entry _Z7mat_addP6__halfS0_S0_j(
	.param .u64 .ptr .align 1 _Z7mat_addP6__halfS0_S0_j_param_0,
	.param .u64 .ptr .align 1 _Z7mat_addP6__halfS0_S0_j_param_1,
	.param .u64 .ptr .align 1 _Z7mat_addP6__halfS0_S0_j_param_2,
	.param .u32 _Z7mat_addP6__halfS0_S0_j_param_3
)
{
	.reg .pred 	%p<2>;
	.reg .b16 	%rs<4>;
	.reg .b32 	%r<6>;
	.reg .b64 	%rd<11>;

	ld.param.u64 	%rd1, [_Z7mat_addP6__halfS0_S0_j_param_0];
	ld.param.u64 	%rd2, [_Z7mat_addP6__halfS0_S0_j_param_1];
	ld.param.u64 	%rd3, [_Z7mat_addP6__halfS0_S0_j_param_2];
	ld.param.u32 	%r2, [_Z7mat_addP6__halfS0_S0_j_param_3];
	mov.u32 	%r3, %tid.x;
	mov.u32 	%r4, %ntid.x;
	mov.u32 	%r5, %ctaid.x;
	mad.lo.s32 	%r1, %r4, %r5, %r3;
	setp.ge.u32 	%p1, %r1, %r2;
	@%p1 bra 	$L__BB2_2;
	cvta.to.global.u64 	%rd4, %rd1;
	cvta.to.global.u64 	%rd5, %rd2;
	cvta.to.global.u64 	%rd6, %rd3;
	mul.wide.u32 	%rd7, %r1, 2;
	add.s64 	%rd8, %rd4, %rd7;
	add.s64 	%rd9, %rd5, %rd7;
	ld.global.u16 	%rs2, [%rd8];
	ld.global.u16 	%rs3, [%rd9];
	// begin inline asm
	{add.f16 %rs1,%rs2,%rs3;
}
	// end inline asm
	add.s64 	%rd10, %rd6, %rd7;
	st.global.u16 	[%rd10], %rs1;
$L__BB2_2:
	ret;

}
	// .globl	_Z9fill_zeroP6__halfS0_Pf
.visible .entry _Z9fill_zeroP6__halfS0_Pf(
	.param .u64 .ptr .align 1 _Z9fill_zeroP6__halfS0_Pf_param_0,
	.param .u64 .ptr .align 1 _Z9fill_zeroP6__halfS0_Pf_param_1,
	.param .u64 .ptr .align 1 _Z9fill_zeroP6__halfS0_Pf_param_2
)
{
	.reg .pred 	%p<2>;
	.reg .b16 	%rs<2>;
	.reg .b32 	%r<14>;
	.reg .b32 	%f<2>;
	.reg .b64 	%rd<12>;

	ld.param.u64 	%rd1, [_Z9fill_zeroP6__halfS0_Pf_param_0];
	ld.param.u64 	%rd2, [_Z9fill_zeroP6__halfS0_Pf_param_1];
	ld.param.u64 	%rd3, [_Z9fill_zeroP6__halfS0_Pf_param_2];
	mov.u32 	%r3, %tid.x;
	mov.u32 	%r4, %ctaid.x;
	mov.u32 	%r5, %ntid.x;
	mad.lo.s32 	%r1, %r4, %r5, %r3;
	mov.u32 	%r6, %tid.y;
	mov.u32 	%r7, %ctaid.y;
	mov.u32 	%r8, %ntid.y;
	mad.lo.s32 	%r9, %r7, %r8, %r6;
	max.u32 	%r10, %r1, %r9;
	setp.gt.u32 	%p1, %r10, 15;
	@%p1 bra 	$L__BB3_2;
	cvta.to.global.u64 	%rd4, %rd1;
	cvta.to.global.u64 	%rd5, %rd2;
	cvta.to.global.u64 	%rd6, %rd3;
	mov.f32 	%f1, 0f00000000;
	// begin inline asm
	{  cvt.rn.f16.f32 %rs1, %f1;}

	// end inline asm
	shl.b32 	%r11, %r1, 4;
	add.s32 	%r12, %r11, %r9;
	mul.wide.u32 	%rd7, %r12, 2;
	add.s64 	%rd8, %rd4, %rd7;
	st.global.u16 	[%rd8], %rs1;
	add.s64 	%rd9, %rd5, %rd7;
	st.global.u16 	[%rd9], %rs1;
	mul.wide.u32 	%rd10, %r12, 4;
	add.s64 	%rd11, %rd6, %rd10;
	mov.b32 	%r13, 0;
	st.global.u32 	[%rd11], %r13;
$L__BB3_2:
	ret;

}
	// .globl	_Z14compose_matrixP6__halfS0_P7double2S2_
.visible .entry _Z14compose_matrixP6__halfS0_P7double2S2_(
	.param .u64 .ptr .align 1 _Z14compose_matrixP6__halfS0_P7double2S2__param_0,
	.param .u64 .ptr .align 1 _Z14compose_matrixP6__halfS0_P7double2S2__param_1,
	.param .u64 .ptr .align 1 _Z14compose_matrixP6__halfS0_P7double2S2__param_2,
	.param .u64 .ptr .align 1 _Z14compose_matrixP6__halfS0_P7double2S2__param_3
)
{
	.reg .pred 	%p<6>;
	.reg .b16 	%rs<49>;
	.reg .b32 	%r<5>;
	.reg .b32 	%f<49>;
	.reg .b64 	%rd<9>;
	.reg .b64 	%fd<49>;

	ld.param.u64 	%rd5, [_Z14compose_matrixP6__halfS0_P7double2S2__param_0];
	ld.param.u64 	%rd6, [_Z14compose_matrixP6__halfS0_P7double2S2__param_1];
	ld.param.u64 	%rd7, [_Z14compose_matrixP6__halfS0_P7double2S2__param_2];
	ld.param.u64 	%rd8, [_Z14compose_matrixP6__halfS0_P7double2S2__param_3];
	cvta.to.global.u64 	%rd1, %rd6;
	cvta.to.global.u64 	%rd2, %rd8;
	cvta.to.global.u64 	%rd3, %rd5;
	cvta.to.global.u64 	%rd4, %rd7;
	mov.u32 	%r2, %tid.x;
	mov.u32 	%r3, %ctaid.x;
	mov.u32 	%r4, %ntid.x;
	mad.lo.s32 	%r1, %r3, %r4, %r2;
	setp.gt.s32 	%p1, %r1, 101;
	@%p1 bra 	$L__BB4_4;
	setp.eq.s32 	%p4, %r1, 0;
	@%p4 bra 	$L__BB4_7;
	setp.eq.s32 	%p5, %r1, 51;
	@%p5 bra 	$L__BB4_3;
	bra.uni 	$L__BB4_9;
$L__BB4_3:
	ld.global.f64 	%fd25, [%rd4+8];
	cvt.rn.f32.f64 	%f25, %fd25;
	// begin inline asm
	{  cvt.rn.f16.f32 %rs25, %f25;}

	// end inline asm
	st.global.u16 	[%rd3+102], %rs25;
	ld.global.f64 	%fd26, [%rd4+24];
	cvt.rn.f32.f64 	%f26, %fd26;
	// begin inline asm
	{  cvt.rn.f16.f32 %rs26, %f26;}

	// end inline asm
	st.global.u16 	[%rd3+104], %rs26;
	ld.global.f64 	%fd27, [%rd4+40];
	cvt.rn.f32.f64 	%f27, %fd27;
	// begin inline asm
	{  cvt.rn.f16.f32 %rs27, %f27;}

	// end inline asm
	st.global.u16 	[%rd3+106], %rs27;
	ld.global.f64 	%fd28, [%rd4+56];
	cvt.rn.f32.f64 	%f28, %fd28;
	// begin inline asm
	{  cvt.rn.f16.f32 %rs28, %f28;}

	// end inline asm
	st.global.u16 	[%rd3+134], %rs28;
	ld.global.f64 	%fd29, [%rd4+72];
	cvt.rn.f32.f64 	%f29, %fd29;
	// begin inline asm
	{  cvt.rn.f16.f32 %rs29, %f29;}

	// end inline asm
	st.global.u16 	[%rd3+136], %rs29;
	ld.global.f64 	%fd30, [%rd4+88];
	cvt.rn.f32.f64 	%f30, %fd30;
	// begin inline asm
	{  cvt.rn.f16.f32 %rs30, %f30;}

	// end inline asm
	st.global.u16 	[%rd3+138], %rs30;
	ld.global.f64 	%fd31, [%rd4+104];
	cvt.rn.f32.f64 	%f31, %fd31;
	// begin inline asm
	{  cvt.rn.f16.f32 %rs31, %f31;}

	// end inline asm
	st.global.u16 	[%rd3+166], %rs31;
	ld.global.f64 	%fd32, [%rd4+120];
	cvt.rn.f32.f64 	%f32, %fd32;
	// begin inline asm
	{  cvt.rn.f16.f32 %rs32, %f32;}

	// end inline asm
	st.global.u16 	[%rd3+168], %rs32;
	ld.global.f64 	%fd33, [%rd4+136];
	cvt.rn.f32.f64 	%f33, %fd33;
	// begin inline asm
	{  cvt.rn.f16.f32 %rs33, %f33;}

	// end inline asm
	st.global.u16 	[%rd3+170], %rs33;
	ld.global.f64 	%fd34, [%rd2+8];
	cvt.rn.f32.f64 	%f34, %fd34;
	// begin inline asm
	{  cvt.rn.f16.f32 %rs34, %f34;}

	// end inline asm
	st.global.u16 	[%rd1+102], %rs34;
	ld.global.f64 	%fd35, [%rd2+24];
	cvt.rn.f32.f64 	%f35, %fd35;
	// begin inline asm
	{  cvt.rn.f16.f32 %rs35, %f35;}

	// end inline asm
	st.global.u16 	[%rd1+134], %rs35;
	ld.global.f64 	%fd36, [%rd2+40];
	cvt.rn.f32.f64 	%f36, %fd36;
	// begin inline asm
	{  cvt.rn.f16.f32 %rs36, %f36;}

	// end inline asm
	st.global.u16 	[%rd1+166], %rs36;
	bra.uni 	$L__BB4_9;
$L__BB4_4:
	setp.eq.s32 	%p2, %r1, 102;
	@%p2 bra 	$L__BB4_8;
	setp.eq.s32 	%p3, %r1, 153;
	@%p3 bra 	$L__BB4_6;
	bra.uni 	$L__BB4_9;
$L__BB4_6:
	ld.global.f64 	%fd1, [%rd4+8];
	cvt.rn.f32.f64 	%f1, %fd1;
	// begin inline asm
	{  cvt.rn.f16.f32 %rs1, %f1;}

	// end inline asm
	st.global.u16 	[%rd3+306], %rs1;
	ld.global.f64 	%fd2, [%rd4+24];
	cvt.rn.f32.f64 	%f2, %fd2;
	// begin inline asm
	{  cvt.rn.f16.f32 %rs2, %f2;}

	// end inline asm
	st.global.u16 	[%rd3+308], %rs2;
	ld.global.f64 	%fd3, [%rd4+40];
	cvt.rn.f32.f64 	%f3, %fd3;
	// begin inline asm
	{  cvt.rn.f16.f32 %rs3, %f3;}

	// end inline asm
	st.global.u16 	[%rd3+310], %rs3;
	ld.global.f64 	%fd4, [%rd4+56];
	cvt.rn.f32.f64 	%f4, %fd4;
	// begin inline asm
	{  cvt.rn.f16.f32 %rs4, %f4;}

	// end inline asm
	st.global.u16 	[%rd3+338], %rs4;
	ld.global.f64 	%fd5, [%rd4+72];
	cvt.rn.f32.f64 	%f5, %fd5;
	// begin inline asm
	{  cvt.rn.f16.f32 %rs5, %f5;}

	// end inline asm
	st.global.u16 	[%rd3+340], %rs5;
	ld.global.f64 	%fd6, [%rd4+88];
	cvt.rn.f32.f64 	%f6, %fd6;
	// begin inline asm
	{  cvt.rn.f16.f32 %rs6, %f6;}

	// end inline asm
	st.global.u16 	[%rd3+342], %rs6;
	ld.global.f64 	%fd7, [%rd4+104];
	cvt.rn.f32.f64 	%f7, %fd7;
	// begin inline asm
	{  cvt.rn.f16.f32 %rs7, %f7;}

	// end inline asm
	st.global.u16 	[%rd3+370], %rs7;
	ld.global.f64 	%fd8, [%rd4+120];
	cvt.rn.f32.f64 	%f8, %fd8;
	// begin inline asm
	{  cvt.rn.f16.f32 %rs8, %f8;}

	// end inline asm
	st.global.u16 	[%rd3+372], %rs8;
	ld.global.f64 	%fd9, [%rd4+136];
	cvt.rn.f32.f64 	%f9, %fd9;
	// begin inline asm
	{  cvt.rn.f16.f32 %rs9, %f9;}

	// end inline asm
	st.global.u16 	[%rd3+374], %rs9;
	ld.global.f64 	%fd10, [%rd2+8];
	cvt.rn.f32.f64 	%f10, %fd10;
	// begin inline asm
	{  cvt.rn.f16.f32 %rs10, %f10;}

	// end inline asm
	st.global.u16 	[%rd1+306], %rs10;
	ld.global.f64 	%fd11, [%rd2+24];
	cvt.rn.f32.f64 	%f11, %fd11;
	// begin inline asm
	{  cvt.rn.f16.f32 %rs11, %f11;}

	// end inline asm
	st.global.u16 	[%rd1+338], %rs11;
	ld.global.f64 	%fd12, [%rd2+40];
	cvt.rn.f32.f64 	%f12, %fd12;
	// begin inline asm
	{  cvt.rn.f16.f32 %rs12, %f12;}

	// end inline asm
	st.global.u16 	[%rd1+370], %rs12;
	bra.uni 	$L__BB4_9;
$L__BB4_7:
	ld.global.f64 	%fd37, [%rd4];
	cvt.rn.f32.f64 	%f37, %fd37;
	// begin inline asm
	{  cvt.rn.f16.f32 %rs37, %f37;}

	// end inline asm
	st.global.u16 	[%rd3], %rs37;
	ld.global.f64 	%fd38, [%rd4+16];
	cvt.rn.f32.f64 	%f38, %fd38;
	// begin inline asm
	{  cvt.rn.f16.f32 %rs38, %f38;}

	// end inline asm
	st.global.u16 	[%rd3+2], %rs38;
	ld.global.f64 	%fd39, [%rd4+32];
	cvt.rn.f32.f64 	%f39, %fd39;
	// begin inline asm
	{  cvt.rn.f16.f32 %rs39, %f39;}

	// end inline asm
	st.global.u16 	[%rd3+4], %rs39;
	ld.global.f64 	%fd40, [%rd4+48];
	cvt.rn.f32.f64 	%f40, %fd40;
	// begin inline asm
	{  cvt.rn.f16.f32 %rs40, %f40;}

	// end inline asm
	st.global.u16 	[%rd3+32], %rs40;
	ld.global.f64 	%fd41, [%rd4+64];
	cvt.rn.f32.f64 	%f41, %fd41;
	// begin inline asm
	{  cvt.rn.f16.f32 %rs41, %f41;}

	// end inline asm
	st.global.u16 	[%rd3+34], %rs41;
	ld.global.f64 	%fd42, [%rd4+80];
	cvt.rn.f32.f64 	%f42, %fd42;
	// begin inline asm
	{  cvt.rn.f16.f32 %rs42, %f42;}

	// end inline asm
	st.global.u16 	[%rd3+36], %rs42;
	ld.global.f64 	%fd43, [%rd4+96];
	cvt.rn.f32.f64 	%f43, %fd43;
	// begin inline asm
	{  cvt.rn.f16.f32 %rs43, %f43;}

	// end inline asm
	st.global.u16 	[%rd3+64], %rs43;
	ld.global.f64 	%fd44, [%rd4+112];
	cvt.rn.f32.f64 	%f44, %fd44;
	// begin inline asm
	{  cvt.rn.f16.f32 %rs44, %f44;}

	// end inline asm
	st.global.u16 	[%rd3+66], %rs44;
	ld.global.f64 	%fd45, [%rd4+128];
	cvt.rn.f32.f64 	%f45, %fd45;
	// begin inline asm
	{  cvt.rn.f16.f32 %rs45, %f45;}

	// end inline asm
	st.global.u16 	[%rd3+68], %rs45;
	ld.global.f64 	%fd46, [%rd2];
	cvt.rn.f32.f64 	%f46, %fd46;
	// begin inline asm
	{  cvt.rn.f16.f32 %rs46, %f46;}

	// end inline asm
	st.global.u16 	[%rd1], %rs46;
	ld.global.f64 	%fd47, [%rd2+16];
	cvt.rn.f32.f64 	%f47, %fd47;
	// begin inline asm
	{  cvt.rn.f16.f32 %rs47, %f47;}

	// end inline asm
	st.global.u16 	[%rd1+32], %rs47;
	ld.global.f64 	%fd48, [%rd2+32];
	cvt.rn.f32.f64 	%f48, %fd48;
	// begin inline asm
	{  cvt.rn.f16.f32 %rs48, %f48;}

	// end inline asm
	st.global.u16 	[%rd1+64], %rs48;
	bra.uni 	$L__BB4_9;
$L__BB4_8:
	ld.global.f64 	%fd13, [%rd4];
	cvt.rn.f32.f64 	%f13, %fd13;
	// begin inline asm
	{  cvt.rn.f16.f32 %rs13, %f13;}

	// end inline asm
	st.global.u16 	[%rd3+204], %rs13;
	ld.global.f64 	%fd14, [%rd4+16];
	cvt.rn.f32.f64 	%f14, %fd14;
	// begin inline asm
	{  cvt.rn.f16.f32 %rs14, %f14;}

	// end inline asm
	st.global.u16 	[%rd3+206], %rs14;
	ld.global.f64 	%fd15, [%rd4+32];
	cvt.rn.f32.f64 	%f15, %fd15;
	// begin inline asm
	{  cvt.rn.f16.f32 %rs15, %f15;}

	// end inline asm
	st.global.u16 	[%rd3+208], %rs15;
	ld.global.f64 	%fd16, [%rd4+48];
	cvt.rn.f32.f64 	%f16, %fd16;
	// begin inline asm
	{  cvt.rn.f16.f32 %rs16, %f16;}

	// end inline asm
	st.global.u16 	[%rd3+236], %rs16;
	ld.global.f64 	%fd17, [%rd4+64];
	cvt.rn.f32.f64 	%f17, %fd17;
	// begin inline asm
	{  cvt.rn.f16.f32 %rs17, %f17;}

	// end inline asm
	st.global.u16 	[%rd3+238], %rs17;
	ld.global.f64 	%fd18, [%rd4+80];
	cvt.rn.f32.f64 	%f18, %fd18;
	// begin inline asm
	{  cvt.rn.f16.f32 %rs18, %f18;}

	// end inline asm
	st.global.u16 	[%rd3+240], %rs18;
	ld.global.f64 	%fd19, [%rd4+96];
	cvt.rn.f32.f64 	%f19, %fd19;
	// begin inline asm
	{  cvt.rn.f16.f32 %rs19, %f19;}

	// end inline asm
	st.global.u16 	[%rd3+268], %rs19;
	ld.global.f64 	%fd20, [%rd4+112];
	cvt.rn.f32.f64 	%f20, %fd20;
	// begin inline asm
	{  cvt.rn.f16.f32 %rs20, %f20;}

	// end inline asm
	st.global.u16 	[%rd3+270], %rs20;
	ld.global.f64 	%fd21, [%rd4+128];
	cvt.rn.f32.f64 	%f21, %fd21;
	// begin inline asm
	{  cvt.rn.f16.f32 %rs21, %f21;}

	// end inline asm
	st.global.u16 	[%rd3+272], %rs21;
	ld.global.f64 	%fd22, [%rd2];
	cvt.rn.f32.f64 	%f22, %fd22;
	// begin inline asm
	{  cvt.rn.f16.f32 %rs22, %f22;}

	// end inline asm
	st.global.u16 	[%rd1+204], %rs22;
	ld.global.f64 	%fd23, [%rd2+16];
	cvt.rn.f32.f64 	%f23, %fd23;
	// begin inline asm
	{  cvt.rn.f16.f32 %rs23, %f23;}

	// end inline asm
	st.global.u16 	[%rd1+236], %rs23;
	ld.global.f64 	%fd24, [%rd2+32];
	cvt.rn.f32.f64 	%f24, %fd24;
	// begin inline asm
	{  cvt.rn.f16.f32 %rs24, %f24;}

	// end inline asm
	st.global.u16 	[%rd1+268], %rs24;
$L__BB4_9:
	ret;

}
	// .globl	_Z11fill_matrixP6__halfj
.visible .entry _Z11fill_matrixP6__halfj(
	.param .u64 .ptr .align 1 _Z11fill_matrixP6__halfj_param_0,
	.param .u32 _Z11fill_matrixP6__halfj_param_1
)
{
	.reg .pred 	%p<2>;
	.reg .b16 	%rs<2>;
	.reg .b32 	%r<6>;
	.reg .b32 	%f<2>;
	.reg .b64 	%rd<5>;

	ld.param.u64 	%rd1, [_Z11fill_matrixP6__halfj_param_0];
	ld.param.u32 	%r2, [_Z11fill_matrixP6__halfj_param_1];
	mov.u32 	%r3, %tid.x;
	mov.u32 	%r4, %ctaid.x;
	mov.u32 	%r5, %ntid.x;
	mad.lo.s32 	%r1, %r4, %r5, %r3;
	setp.ge.u32 	%p1, %r1, %r2;
	@%p1 bra 	$L__BB5_2;
	cvta.to.global.u64 	%rd2, %rd1;
	cvt.rn.f32.u32 	%f1, %r1;
	// begin inline asm
	{  cvt.rn.f16.f32 %rs1, %f1;}

	// end inline asm
	mul.wide.u32 	%rd3, %r1, 2;
	add.s64 	%rd4, %rd2, %rd3;
	st.global.u16 	[%rd4], %rs1;
$L__BB5_2:
	ret;

}


// ===== COMPILED SASS (sm_100) =====

	.target	sm_100

	.elftype	@"ET_EXEC"


//--------------------- .note.nv.tkinfo           --------------------------
	.section	.note.nv.tkinfo,"",@"SHT_NOTE"
	.sectionflags	@"SHF_NOTE_NV_TKINFO"
	.tkinfo
        /*0018*/ 	.word	0x00000002
        /*0030*/ 	.string	""
        /*0030*/ 	.string	"ptxas"
        /*0030*/ 	.string	"Cuda compilation tools, release 13.0, V13.0.88"
        /*0030*/ 	.string	"Build cuda_13.0.r13.0/compiler.36424714_0"
        /*0030*/ 	.string	"-arch sm_100 -m 64 "



//--------------------- .note.nv.cuinfo           --------------------------
	.section	.note.nv.cuinfo,"",@"SHT_NOTE"
	.sectionflags	@"SHF_NOTE_NV_CUINFO"
        /*0018*/ 	.short	0x0002
        /*001a*/ 	.short	0x0064
        /*001c*/ 	.short	0x0082
	.zero		2


//--------------------- .nv.info                  --------------------------
	.section	.nv.info,"",@"SHT_CUDA_INFO"
	.align	4


	//----- nvinfo : EIATTR_REGCOUNT
	.align		4
        /*0000*/ 	.byte	0x04, 0x2f
        /*0002*/ 	.short	(.L_1 - .L_0)
	.align		4
.L_0:
        /*0004*/ 	.word	index@(_Z13dot_wmma16x16P6__halfS0_Pf)
        /*0008*/ 	.word	0x0000001a


	//----- nvinfo : EIATTR_FRAME_SIZE
	.align		4
.L_1:
        /*000c*/ 	.byte	0x04, 0x11
        /*000e*/ 	.short	(.L_3 - .L_2)
	.align		4
.L_2:
        /*0010*/ 	.word	index@(_Z13dot_wmma16x16P6__halfS0_Pf)
        /*0014*/ 	.word	0x00000000


	//----- nvinfo : EIATTR_REGCOUNT
	.align		4
.L_3:
        /*0018*/ 	.byte	0x04, 0x2f
        /*001a*/ 	.short	(.L_5 - .L_4)
	.align		4
.L_4:
        /*001c*/ 	.word	index@(_Z7mat_subP6__halfS0_S0_j)
        /*0020*/ 	.word	0x0000000c


	//----- nvinfo : EIATTR_FRAME_SIZE
	.align		4
.L_5:
        /*0024*/ 	.byte	0x04, 0x11
        /*0026*/ 	.short	(.L_7 - .L_6)
	.align		4
.L_6:
        /*0028*/ 	.word	index@(_Z7mat_subP6__halfS0_S0_j)
        /*002c*/ 	.word	0x00000000


	//----- nvinfo : EIATTR_REGCOUNT
	.align		4
.L_7:
        /*0030*/ 	.byte	0x04, 0x2f
        /*0032*/ 	.short	(.L_9 - .L_8)
	.align		4
.L_8:
        /*0034*/ 	.word	index@(_Z7mat_addP6__halfS0_S0_j)
        /*0038*/ 	.word	0x0000000c


	//----- nvinfo : EIATTR_FRAME_SIZE
	.align		4
.L_9:
        /*003c*/ 	.byte	0x04, 0x11
        /*003e*/ 	.short	(.L_11 - .L_10)
	.align		4
.L_10:
        /*0040*/ 	.word	index@(_Z7mat_addP6__halfS0_S0_j)
        /*0044*/ 	.word	0x00000000


	//----- nvinfo : EIATTR_REGCOUNT
	.align		4
.L_11:
        /*0048*/ 	.byte	0x04, 0x2f
        /*004a*/ 	.short	(.L_13 - .L_12)
	.align		4
.L_12:
        /*004c*/ 	.word	index@(_Z9fill_zeroP6__halfS0_Pf)
        /*0050*/ 	.word	0x0000000c


	//----- nvinfo : EIATTR_FRAME_SIZE
	.align		4
.L_13:
        /*0054*/ 	.byte	0x04, 0x11
        /*0056*/ 	.short	(.L_15 - .L_14)
	.align		4
.L_14:
        /*0058*/ 	.word	index@(_Z9fill_zeroP6__halfS0_Pf)
        /*005c*/ 	.word	0x00000000


	//----- nvinfo : EIATTR_REGCOUNT
	.align		4
.L_15:
        /*0060*/ 	.byte	0x04, 0x2f
        /*0062*/ 	.short	(.L_17 - .L_16)
	.align		4
.L_16:
        /*0064*/ 	.word	index@(_Z14compose_matrixP6__halfS0_P7double2S2_)
        /*0068*/ 	.word	0x00000010


	//----- nvinfo : EIATTR_FRAME_SIZE
	.align		4
.L_17:
        /*006c*/ 	.byte	0x04, 0x11
        /*006e*/ 	.short	(.L_19 - .L_18)
	.align		4
.L_18:
        /*0070*/ 	.word	index@(_Z14compose_matrixP6__halfS0_P7double2S2_)
        /*0074*/ 	.word	0x00000000


	//----- nvinfo : EIATTR_REGCOUNT
	.align		4
.L_19:
        /*0078*/ 	.byte	0x04, 0x2f
        /*007a*/ 	.short	(.L_21 - .L_20)
	.align		4
.L_20:
        /*007c*/ 	.word	index@(_Z11fill_matrixP6__halfj)
        /*0080*/ 	.word	0x00000008


	//----- nvinfo : EIATTR_FRAME_SIZE
	.align		4
.L_21:
        /*0084*/ 	.byte	0x04, 0x11
        /*0086*/ 	.short	(.L_23 - .L_22)
	.align		4
.L_22:
        /*0088*/ 	.word	index@(_Z11fill_matrixP6__halfj)
        /*008c*/ 	.word	0x00000000


	//----- nvinfo : EIATTR_MIN_STACK_SIZE
	.align		4
.L_23:
        /*0090*/ 	.byte	0x04, 0x12
        /*0092*/ 	.short	(.L_25 - .L_24)
	.align		4
.L_24:
        /*0094*/ 	.word	index@(_Z11fill_matrixP6__halfj)
        /*0098*/ 	.word	0x00000000


	//----- nvinfo : EIATTR_MIN_STACK_SIZE
	.align		4
.L_25:
        /*009c*/ 	.byte	0x04, 0x12
        /*009e*/ 	.short	(.L_27 - .L_26)
	.align		4
.L_26:
        /*00a0*/ 	.word	index@(_Z14compose_matrixP6__halfS0_P7double2S2_)
        /*00a4*/ 	.word	0x00000000


	//----- nvinfo : EIATTR_MIN_STACK_SIZE
	.align		4
.L_27:
        /*00a8*/ 	.byte	0x04, 0x12
        /*00aa*/ 	.short	(.L_29 - .L_28)
	.align		4
.L_28:
        /*00ac*/ 	.word	index@(_Z9fill_zeroP6__halfS0_Pf)
        /*00b0*/ 	.word	0x00000000


	//----- nvinfo : EIATTR_MIN_STACK_SIZE
	.align		4
.L_29:
        /*00b4*/ 	.byte	0x04, 0x12
        /*00b6*/ 	.short	(.L_31 - .L_30)
	.align		4
.L_30:
        /*00b8*/ 	.word	index@(_Z7mat_addP6__halfS0_S0_j)
        /*00bc*/ 	.word	0x00000000


	//----- nvinfo : EIATTR_MIN_STACK_SIZE
	.align		4
.L_31:
        /*00c0*/ 	.byte	0x04, 0x12
        /*00c2*/ 	.short	(.L_33 - .L_32)
	.align		4
.L_32:
        /*00c4*/ 	.word	index@(_Z7mat_subP6__halfS0_S0_j)
        /*00c8*/ 	.word	0x00000000


	//----- nvinfo : EIATTR_MIN_STACK_SIZE
	.align		4
.L_33:
        /*00cc*/ 	.byte	0x04, 0x12
        /*00ce*/ 	.short	(.L_35 - .L_34)
	.align		4
.L_34:
        /*00d0*/ 	.word	index@(_Z13dot_wmma16x16P6__halfS0_Pf)
        /*00d4*/ 	.word	0x00000000
.L_35:


//--------------------- .nv.compat                --------------------------
	.section	.nv.compat,"",@"SHT_CUDA_COMPAT_INFO"
	.align	4
        /*0000*/ 	.byte	0x02, 0x09, 0x00, 0x00, 0x02, 0x02, 0x01, 0x00, 0x02, 0x05, 0x05, 0x00, 0x03, 0x07, 0x01, 0x01
        /*0010*/ 	.byte	0x02, 0x03, 0x00, 0x00, 0x02, 0x06, 0x01, 0x00, 0x04, 0x0b, 0x08, 0x00, 0x09, 0x00, 0x00, 0x00
        /*0020*/ 	.byte	0x00, 0x00, 0x00, 0x00


//--------------------- .nv.info._Z11fill_matrixP6__halfj --------------------------
	.section	.nv.info._Z11fill_matrixP6__halfj,"",@"SHT_CUDA_INFO"
	.sectionflags	@""
	.align	4


	//----- nvinfo : EIATTR_CUDA_API_VERSION
	.align		4
        /*0000*/ 	.byte	0x04, 0x37
        /*0002*/ 	.short	(.L_37 - .L_36)
.L_36:
        /*0004*/ 	.word	0x00000082


	//----- nvinfo : EIATTR_KPARAM_INFO
	.align		4
.L_37:
        /*0008*/ 	.byte	0x04, 0x17
        /*000a*/ 	.short	(.L_39 - .L_38)
.L_38:
        /*000c*/ 	.word	0x00000000
        /*0010*/ 	.short	0x0001
        /*0012*/ 	.short	0x0008
        /*0014*/ 	.byte	0x00, 0xf0, 0x11, 0x00


	//----- nvinfo : EIATTR_KPARAM_INFO
	.align		4
.L_39:
        /*0018*/ 	.byte	0x04, 0x17
        /*001a*/ 	.short	(.L_41 - .L_40)
.L_40:
        /*001c*/ 	.word	0x00000000
        /*0020*/ 	.short	0x0000
        /*0022*/ 	.short	0x0000
        /*0024*/ 	.byte	0x00, 0xf5, 0x21, 0x00


	//----- nvinfo : EIATTR_SPARSE_MMA_MASK
	.align		4
.L_41:
        /*0028*/ 	.byte	0x03, 0x50
        /*002a*/ 	.short	0x0000


	//----- nvinfo : EIATTR_MAXREG_COUNT
	.align		4
        /*002c*/ 	.byte	0x03, 0x1b
        /*002e*/ 	.short	0x00ff


	//----- nvinfo : EIATTR_MERCURY_ISA_VERSION
	.align		4
        /*0030*/ 	.byte	0x03, 0x5f
        /*0032*/ 	.short	0x0101


	//----- nvinfo : EIATTR_VRC_CTA_INIT_COUNT
	.align		4
        /*0034*/ 	.byte	0x02, 0x4a
	.zero		1
	.zero		1


	//----- nvinfo : EIATTR_EXIT_INSTR_OFFSETS
	.align		4
        /*0038*/ 	.byte	0x04, 0x1c
        /*003a*/ 	.short	(.L_43 - .L_42)


	//   ....[0]....
.L_42:
        /*003c*/ 	.word	0x00000070


	//   ....[1]....
        /*0040*/ 	.word	0x000000e0


	//----- nvinfo : EIATTR_CBANK_PARAM_SIZE
	.align		4
.L_43:
        /*0044*/ 	.byte	0x03, 0x19
        /*0046*/ 	.short	0x000c


	//----- nvinfo : EIATTR_PARAM_CBANK
	.align		4
        /*0048*/ 	.byte	0x04, 0x0a
        /*004a*/ 	.short	(.L_45 - .L_44)
	.align		4
.L_44:
        /*004c*/ 	.word	index@(.nv.constant0._Z11fill_matrixP6__halfj)
        /*0050*/ 	.short	0x0380
        /*0052*/ 	.short	0x000c


	//----- nvinfo : EIATTR_SW_WAR
	.align		4
.L_45:
        /*0054*/ 	.byte	0x04, 0x36
        /*0056*/ 	.short	(.L_47 - .L_46)
.L_46:
        /*0058*/ 	.word	0x00000008
.L_47:


//--------------------- .nv.info._Z14compose_matrixP6__halfS0_P7double2S2_ --------------------------
	.section	.nv.info._Z14compose_matrixP6__halfS0_P7double2S2_,"",@"SHT_CUDA_INFO"
	.sectionflags	@""
	.align	4


	//----- nvinfo : EIATTR_CUDA_API_VERSION
	.align		4
        /*0000*/ 	.byte	0x04, 0x37
        /*0002*/ 	.short	(.L_49 - .L_48)
.L_48:
        /*0004*/ 	.word	0x00000082


	//----- nvinfo : EIATTR_KPARAM_INFO
	.align		4
.L_49:
        /*0008*/ 	.byte	0x04, 0x17
        /*000a*/ 	.short	(.L_51 - .L_50)
.L_50:
        /*000c*/ 	.word	0x00000000
        /*0010*/ 	.short	0x0003
        /*0012*/ 	.short	0x0018
        /*0014*/ 	.byte	0x00, 0xf5, 0x21, 0x00


	//----- nvinfo : EIATTR_KPARAM_INFO
	.align		4
.L_51:
        /*0018*/ 	.byte	0x04, 0x17
        /*001a*/ 	.short	(.L_53 - .L_52)
.L_52:
        /*001c*/ 	.word	0x00000000
        /*0020*/ 	.short	0x0002
        /*0022*/ 	.short	0x0010
        /*0024*/ 	.byte	0x00, 0xf5, 0x21, 0x00


	//----- nvinfo : EIATTR_KPARAM_INFO
	.align		4
.L_53:
        /*0028*/ 	.byte	0x04, 0x17
        /*002a*/ 	.short	(.L_55 - .L_54)
.L_54:
        /*002c*/ 	.word	0x00000000
        /*0030*/ 	.short	0x0001
        /*0032*/ 	.short	0x0008
        /*0034*/ 	.byte	0x00, 0xf5, 0x21, 0x00


	//----- nvinfo : EIATTR_KPARAM_INFO
	.align		4
.L_55:
        /*0038*/ 	.byte	0x04, 0x17
        /*003a*/ 	.short	(.L_57 - .L_56)
.L_56:
        /*003c*/ 	.word	0x00000000
        /*0040*/ 	.short	0x0000
        /*0042*/ 	.short	0x0000
        /*0044*/ 	.byte	0x00, 0xf5, 0x21, 0x00


	//----- nvinfo : EIATTR_SPARSE_MMA_MASK
	.align		4
.L_57:
        /*0048*/ 	.byte	0x03, 0x50
        /*004a*/ 	.short	0x0000


	//----- nvinfo : EIATTR_MAXREG_COUNT
	.align		4
        /*004c*/ 	.byte	0x03, 0x1b
        /*004e*/ 	.short	0x00ff


	//----- nvinfo : EIATTR_MERCURY_ISA_VERSION
	.align		4
        /*0050*/ 	.byte	0x03, 0x5f
        /*0052*/ 	.short	0x0101


	//----- nvinfo : EIATTR_VRC_CTA_INIT_COUNT
	.align		4
        /*0054*/ 	.byte	0x02, 0x4a
	.zero		1
	.zero		1


	//----- nvinfo : EIATTR_EXIT_INSTR_OFFSETS
	.align		4
        /*0058*/ 	.byte	0x04, 0x1c
        /*005a*/ 	.short	(.L_59 - .L_58)


	//   ....[0]....
.L_58:
        /*005c*/ 	.word	0x000000b0


	//   ....[1]....
        /*0060*/ 	.word	0x000004b0


	//   ....[2]....
        /*0064*/ 	.word	0x000008b0


	//   ....[3]....
        /*0068*/ 	.word	0x000008f0


	//   ....[4]....
        /*006c*/ 	.word	0x00000cf0


	//   ....[5]....
        /*0070*/ 	.word	0x000010f0


	//----- nvinfo : EIATTR_CRS_STACK_SIZE
	.align		4
.L_59:
        /*0074*/ 	.byte	0x04, 0x1e
        /*0076*/ 	.short	(.L_61 - .L_60)
.L_60:
        /*0078*/ 	.word	0x00000000


	//----- nvinfo : EIATTR_CBANK_PARAM_SIZE
	.align		4
.L_61:
        /*007c*/ 	.byte	0x03, 0x19
        /*007e*/ 	.short	0x0020


	//----- nvinfo : EIATTR_PARAM_CBANK
	.align		4
        /*0080*/ 	.byte	0x04, 0x0a
        /*0082*/ 	.short	(.L_63 - .L_62)
	.align		4
.L_62:
        /*0084*/ 	.word	index@(.nv.constant0._Z14compose_matrixP6__halfS0_P7double2S2_)
        /*0088*/ 	.short	0x0380
        /*008a*/ 	.short	0x0020


	//----- nvinfo : EIATTR_SW_WAR
	.align		4
.L_63:
        /*008c*/ 	.byte	0x04, 0x36
        /*008e*/ 	.short	(.L_65 - .L_64)
.L_64:
        /*0090*/ 	.word	0x00000008
.L_65:


//--------------------- .nv.info._Z9fill_zeroP6__halfS0_Pf --------------------------
	.section	.nv.info._Z9fill_zeroP6__halfS0_Pf,"",@"SHT_CUDA_INFO"
	.sectionflags	@""
	.align	4


	//----- nvinfo : EIATTR_CUDA_API_VERSION
	.align		4
        /*0000*/ 	.byte	0x04, 0x37
        /*0002*/ 	.short	(.L_67 - .L_66)
.L_66:
        /*0004*/ 	.word	0x00000082


	//----- nvinfo : EIATTR_KPARAM_INFO
	.align		4
.L_67:
        /*0008*/ 	.byte	0x04, 0x17
        /*000a*/ 	.short	(.L_69 - .L_68)
.L_68:
        /*000c*/ 	.word	0x00000000
        /*0010*/ 	.short	0x0002
        /*0012*/ 	.short	0x0010
        /*0014*/ 	.byte	0x00, 0xf5, 0x21, 0x00


	//----- nvinfo : EIATTR_KPARAM_INFO
	.align		4
.L_69:
        /*0018*/ 	.byte	0x04, 0x17
        /*001a*/ 	.short	(.L_71 - .L_70)
.L_70:
        /*001c*/ 	.word	0x00000000
        /*0020*/ 	.short	0x0001
        /*0022*/ 	.short	0x0008
        /*0024*/ 	.byte	0x00, 0xf5, 0x21, 0x00


	//----- nvinfo : EIATTR_KPARAM_INFO
	.align		4
.L_71:
        /*0028*/ 	.byte	0x04, 0x17
        /*002a*/ 	.short	(.L_73 - .L_72)
.L_72:
        /*002c*/ 	.word	0x00000000
        /*0030*/ 	.short	0x0000
        /*0032*/ 	.short	0x0000
        /*0034*/ 	.byte	0x00, 0xf5, 0x21, 0x00


	//----- nvinfo : EIATTR_SPARSE_MMA_MASK
	.align		4
.L_73:
        /*0038*/ 	.byte	0x03, 0x50
        /*003a*/ 	.short	0x0000


	//----- nvinfo : EIATTR_MAXREG_COUNT
	.align		4
        /*003c*/ 	.byte	0x03, 0x1b
        /*003e*/ 	.short	0x00ff


	//----- nvinfo : EIATTR_MERCURY_ISA_VERSION
	.align		4
        /*0040*/ 	.byte	0x03, 0x5f
        /*0042*/ 	.short	0x0101


	//----- nvinfo : EIATTR_VRC_CTA_INIT_COUNT
	.align		4
        /*0044*/ 	.byte	0x02, 0x4a
	.zero		1
	.zero		1


	//----- nvinfo : EIATTR_EXIT_INSTR_OFFSETS
	.align		4
        /*0048*/ 	.byte	0x04, 0x1c
        /*004a*/ 	.short	(.L_75 - .L_74)


	//   ....[0]....
.L_74:
        /*004c*/ 	.word	0x000000b0


	//   ....[1]....
        /*0050*/ 	.word	0x00000170


	//----- nvinfo : EIATTR_CBANK_PARAM_SIZE
	.align		4
.L_75:
        /*0054*/ 	.byte	0x03, 0x19
        /*0056*/ 	.short	0x0018


	//----- nvinfo : EIATTR_PARAM_CBANK
	.align		4
        /*0058*/ 	.byte	0x04, 0x0a
        /*005a*/ 	.short	(.L_77 - .L_76)
	.align		4
.L_76:
        /*005c*/ 	.word	index@(.nv.constant0._Z9fill_zeroP6__halfS0_Pf)
        /*0060*/ 	.short	0x0380
        /*0062*/ 	.short	0x0018


	//----- nvinfo : EIATTR_SW_WAR
	.align		4
.L_77:
        /*0064*/ 	.byte	0x04, 0x36
        /*0066*/ 	.short	(.L_79 - .L_78)
.L_78:
        /*0068*/ 	.word	0x00000008
.L_79:


//--------------------- .nv.info._Z7mat_addP6__halfS0_S0_j --------------------------
	.section	.nv.info._Z7mat_addP6__halfS0_S0_j,"",@"SHT_CUDA_INFO"
	.sectionflags	@""
	.align	4


	//----- nvinfo : EIATTR_CUDA_API_VERSION
	.align		4
        /*0000*/ 	.byte	0x04, 0x37
        /*0002*/ 	.short	(.L_81 - .L_80)
.L_80:
        /*0004*/ 	.word	0x00000082


	//----- nvinfo : EIATTR_KPARAM_INFO
	.align		4
.L_81:
        /*0008*/ 	.byte	0x04, 0x17
        /*000a*/ 	.short	(.L_83 - .L_82)
.L_82:
        /*000c*/ 	.word	0x00000000
        /*0010*/ 	.short	0x0003
        /*0012*/ 	.short	0x0018
        /*0014*/ 	.byte	0x00, 0xf0, 0x11, 0x00


	//----- nvinfo : EIATTR_KPARAM_INFO
	.align		4
.L_83:
        /*0018*/ 	.byte	0x04, 0x17
        /*001a*/ 	.short	(.L_85 - .L_84)
.L_84:
        /*001c*/ 	.word	0x00000000
        /*0020*/ 	.short	0x0002
        /*0022*/ 	.short	0x0010
        /*0024*/ 	.byte	0x00, 0xf5, 0x21, 0x00


	//----- nvinfo : EIATTR_KPARAM_INFO
	.align		4
.L_85:
        /*0028*/ 	.byte	0x04, 0x17
        /*002a*/ 	.short	(.L_87 - .L_86)
.L_86:
        /*002c*/ 	.word	0x00000000
        /*0030*/ 	.short	0x0001
        /*0032*/ 	.short	0x0008
        /*0034*/ 	.byte	0x00, 0xf5, 0x21, 0x00


	//----- nvinfo : EIATTR_KPARAM_INFO
	.align		4
.L_87:
        /*0038*/ 	.byte	0x04, 0x17
        /*003a*/ 	.short	(.L_89 - .L_88)
.L_88:
        /*003c*/ 	.word	0x00000000
        /*0040*/ 	.short	0x0000
        /*0042*/ 	.short	0x0000
        /*0044*/ 	.byte	0x00, 0xf5, 0x21, 0x00


	//----- nvinfo : EIATTR_SPARSE_MMA_MASK
	.align		4
.L_89:
        /*0048*/ 	.byte	0x03, 0x50
        /*004a*/ 	.short	0x0000


	//----- nvinfo : EIATTR_MAXREG_COUNT
	.align		4
        /*004c*/ 	.byte	0x03, 0x1b
        /*004e*/ 	.short	0x00ff


	//----- nvinfo : EIATTR_MERCURY_ISA_VERSION
	.align		4
        /*0050*/ 	.byte	0x03, 0x5f
        /*0052*/ 	.short	0x0101


	//----- nvinfo : EIATTR_VRC_CTA_INIT_COUNT
	.align		4
        /*0054*/ 	.byte	0x02, 0x4a
	.zero		1
	.zero		1


	//----- nvinfo : EIATTR_EXIT_INSTR_OFFSETS
	.align		4
        /*0058*/ 	.byte	0x04, 0x1c
        /*005a*/ 	.short	(.L_91 - .L_90)


	//   ....[0]....
.L_90:
        /*005c*/ 	.word	0x00000070


	//   ....[1]....
        /*0060*/ 	.word	0x00000130


	//----- nvinfo : EIATTR_CBANK_PARAM_SIZE
	.align		4
.L_91:
        /*0064*/ 	.byte	0x03, 0x19
        /*0066*/ 	.short	0x001c


	//----- nvinfo : EIATTR_PARAM_CBANK
	.align		4
        /*0068*/ 	.byte	0x04, 0x0a
        /*006a*/ 	.short	(.L_93 - .L_92)
	.align		4
.L_92:
        /*006c*/ 	.word	index@(.nv.constant0._Z7mat_addP6__halfS0_S0_j)
        /*0070*/ 	.short	0x0380
        /*0072*/ 	.short	0x001c


	//----- nvinfo : EIATTR_SW_WAR
	.align		4
.L_93:
        /*0074*/ 	.byte	0x04, 0x36
        /*0076*/ 	.short	(.L_95 - .L_94)
.L_94:
        /*0078*/ 	.word	0x00000008
.L_95:


//--------------------- .nv.info._Z7mat_subP6__halfS0_S0_j --------------------------
	.section	.nv.info._Z7mat_subP6__halfS0_S0_j,"",@"SHT_CUDA_INFO"
	.sectionflags	@""
	.align	4


	//----- nvinfo : EIATTR_CUDA_API_VERSION
	.align		4
        /*0000*/ 	.byte	0x04, 0x37
        /*0002*/ 	.short	(.L_97 - .L_96)
.L_96:
        /*0004*/ 	.word	0x00000082


	//----- nvinfo : EIATTR_KPARAM_INFO
	.align		4
.L_97:
        /*0008*/ 	.byte	0x04, 0x17
        /*000a*/ 	.short	(.L_99 - .L_98)
.L_98:
        /*000c*/ 	.word	0x00000000
        /*0010*/ 	.short	0x0003
        /*0012*/ 	.short	0x0018
        /*0014*/ 	.byte	0x00, 0xf0, 0x11, 0x00


	//----- nvinfo : EIATTR_KPARAM_INFO
	.align		4
.L_99:
        /*0018*/ 	.byte	0x04, 0x17
        /*001a*/ 	.short	(.L_101 - .L_100)
.L_100:
        /*001c*/ 	.word	0x00000000
        /*0020*/ 	.short	0x0002
        /*0022*/ 	.short	0x0010
        /*0024*/ 	.byte	0x00, 0xf5, 0x21, 0x00


	//----- nvinfo : EIATTR_KPARAM_INFO
	.align		4
.L_101:
        /*0028*/ 	.byte	0x04, 0x17
        /*002a*/ 	.short	(.L_103 - .L_102)
.L_102:
        /*002c*/ 	.word	0x00000000
        /*0030*/ 	.short	0x0001
        /*0032*/ 	.short	0x0008
        /*0034*/ 	.byte	0x00, 0xf5, 0x21, 0x00


	//----- nvinfo : EIATTR_KPARAM_INFO
	.align		4
.L_103:
        /*0038*/ 	.byte	0x04, 0x17
        /*003a*/ 	.short	(.L_105 - .L_104)
.L_104:
        /*003c*/ 	.word	0x00000000
        /*0040*/ 	.short	0x0000
        /*0042*/ 	.short	0x0000
        /*0044*/ 	.byte	0x00, 0xf5, 0x21, 0x00


	//----- nvinfo : EIATTR_SPARSE_MMA_MASK
	.align		4
.L_105:
        /*0048*/ 	.byte	0x03, 0x50
        /*004a*/ 	.short	0x0000


	//----- nvinfo : EIATTR_MAXREG_COUNT
	.align		4
        /*004c*/ 	.byte	0x03, 0x1b
        /*004e*/ 	.short	0x00ff


	//----- nvinfo : EIATTR_MERCURY_ISA_VERSION
	.align		4
        /*0050*/ 	.byte	0x03, 0x5f
        /*0052*/ 	.short	0x0101


	//----- nvinfo : EIATTR_VRC_CTA_INIT_COUNT
	.align		4
        /*0054*/ 	.byte	0x02, 0x4a
	.zero		1
	.zero		1


	//----- nvinfo : EIATTR_EXIT_INSTR_OFFSETS
	.align		4
        /*0058*/ 	.byte	0x04, 0x1c
        /*005a*/ 	.short	(.L_107 - .L_106)


	//   ....[0]....
.L_106:
        /*005c*/ 	.word	0x00000070


	//   ....[1]....
        /*0060*/ 	.word	0x00000130


	//----- nvinfo : EIATTR_CBANK_PARAM_SIZE
	.align		4
.L_107:
        /*0064*/ 	.byte	0x03, 0x19
        /*0066*/ 	.short	0x001c


	//----- nvinfo : EIATTR_PARAM_CBANK
	.align		4
        /*0068*/ 	.byte	0x04, 0x0a
        /*006a*/ 	.short	(.L_109 - .L_108)
	.align		4
.L_108:
        /*006c*/ 	.word	index@(.nv.constant0._Z7mat_subP6__halfS0_S0_j)
        /*0070*/ 	.short	0x0380
        /*0072*/ 	.short	0x001c


	//----- nvinfo : EIATTR_SW_WAR
	.align		4
.L_109:
        /*0074*/ 	.byte	0x04, 0x36
        /*0076*/ 	.short	(.L_111 - .L_110)
.L_110:
        /*0078*/ 	.word	0x00000008
.L_111:


//--------------------- .nv.info._Z13dot_wmma16x16P6__halfS0_Pf --------------------------
	.section	.nv.info._Z13dot_wmma16x16P6__halfS0_Pf,"",@"SHT_CUDA_INFO"
	.sectionflags	@""
	.align	4


	//----- nvinfo : EIATTR_CUDA_API_VERSION
	.align		4
        /*0000*/ 	.byte	0x04, 0x37
        /*0002*/ 	.short	(.L_113 - .L_112)
.L_112:
        /*0004*/ 	.word	0x00000082


	//----- nvinfo : EIATTR_KPARAM_INFO
	.align		4
.L_113:
        /*0008*/ 	.byte	0x04, 0x17
        /*000a*/ 	.short	(.L_115 - .L_114)
.L_114:
        /*000c*/ 	.word	0x00000000
        /*0010*/ 	.short	0x0002
        /*0012*/ 	.short	0x0010
        /*0014*/ 	.byte	0x00, 0xf5, 0x21, 0x00


	//----- nvinfo : EIATTR_KPARAM_INFO
	.align		4
.L_115:
        /*0018*/ 	.byte	0x04, 0x17
        /*001a*/ 	.short	(.L_117 - .L_116)
.L_116:
        /*001c*/ 	.word	0x00000000
        /*0020*/ 	.short	0x0001
        /*0022*/ 	.short	0x0008
        /*0024*/ 	.byte	0x00, 0xf5, 0x21, 0x00


	//----- nvinfo : EIATTR_KPARAM_INFO
	.align		4
.L_117:
        /*0028*/ 	.byte	0x04, 0x17
        /*002a*/ 	.short	(.L_119 - .L_118)
.L_118:
        /*002c*/ 	.word	0x00000000
        /*0030*/ 	.short	0x0000
        /*0032*/ 	.short	0x0000
        /*0034*/ 	.byte	0x00, 0xf5, 0x21, 0x00


	//----- nvinfo : EIATTR_SPARSE_MMA_MASK
	.align		4
.L_119:
        /*0038*/ 	.byte	0x03, 0x50
        /*003a*/ 	.short	0x0000


	//----- nvinfo : EIATTR_WMMA_USED
	.align		4
        /*003c*/ 	.byte	0x01, 0x2b
	.zero		2


	//----- nvinfo : EIATTR_MAXREG_COUNT
	.align		4
        /*0040*/ 	.byte	0x03, 0x1b
        /*0042*/ 	.short	0x00ff


	//----- nvinfo : EIATTR_MERCURY_ISA_VERSION
	.align		4
        /*0044*/ 	.byte	0x03, 0x5f
        /*0046*/ 	.short	0x0101


	//----- nvinfo : EIATTR_VRC_CTA_INIT_COUNT
	.align		4
        /*0048*/ 	.byte	0x02, 0x4a
	.zero		1
	.zero		1


	//----- nvinfo : EIATTR_EXIT_INSTR_OFFSETS
	.align		4
        /*004c*/ 	.byte	0x04, 0x1c
        /*004e*/ 	.short	(.L_121 - .L_120)


	//   ....[0]....
.L_120:
        /*0050*/ 	.word	0x00000210


	//----- nvinfo : EIATTR_CBANK_PARAM_SIZE
	.align		4
.L_121:
        /*0054*/ 	.byte	0x03, 0x19
        /*0056*/ 	.short	0x0018


	//----- nvinfo : EIATTR_PARAM_CBANK
	.align		4
        /*0058*/ 	.byte	0x04, 0x0a
        /*005a*/ 	.short	(.L_123 - .L_122)
	.align		4
.L_122:
        /*005c*/ 	.word	index@(.nv.constant0._Z13dot_wmma16x16P6__halfS0_Pf)
        /*0060*/ 	.short	0x0380
        /*0062*/ 	.short	0x0018


	//----- nvinfo : EIATTR_SW_WAR
	.align		4
.L_123:
        /*0064*/ 	.byte	0x04, 0x36
        /*0066*/ 	.short	(.L_125 - .L_124)
.L_124:
        /*0068*/ 	.word	0x00000008
.L_125:


//--------------------- .nv.callgraph             --------------------------
	.section	.nv.callgraph,"",@"SHT_CUDA_CALLGRAPH"
	.align	4
	.sectionentsize	8
	.align		4
        /*0000*/ 	.word	0x00000000
	.align		4
        /*0004*/ 	.word	0xffffffff
	.align		4
        /*0008*/ 	.word	0x00000000
	.align		4
        /*000c*/ 	.word	0xfffffffe
	.align		4
        /*0010*/ 	.word	0x00000000
	.align		4
        /*0014*/ 	.word	0xfffffffd
	.align		4
        /*0018*/ 	.word	0x00000000
	.align		4
        /*001c*/ 	.word	0xfffffffc


//--------------------- .text._Z11fill_matrixP6__halfj --------------------------
	.section	.text._Z11fill_matrixP6__halfj,"ax",@progbits
	.align	128
        .global         _Z11fill_matrixP6__halfj
        .type           _Z11fill_matrixP6__halfj,@function
        .size           _Z11fill_matrixP6__halfj,(.L_x_9 - _Z11fill_matrixP6__halfj)
        .other          _Z11fill_matrixP6__halfj,@"STO_CUDA_ENTRY STV_DEFAULT"
_Z11fill_matrixP6__halfj:
.text._Z11fill_matrixP6__halfj:
[----:B------:R-:W-:Y:S01]  /*0000*/  LDC R1, c[0x0][0x37c] ;  /* 0x0000df00ff017b82 */ /* 0x000fe20000000800 */
[----:B------:R-:W0:Y:S07]  /*0010*/  S2R R5, SR_TID.X ;  /* 0x0000000000057919 */ /* 0x000e2e0000002100 */
[----:B------:R-:W0:Y:S01]  /*0020*/  S2UR UR4, SR_CTAID.X ;  /* 0x00000000000479c3 */ /* 0x000e220000002500 */
[----:B------:R-:W1:Y:S07]  /*0030*/  LDCU UR5, c[0x0][0x388] ;  /* 0x00007100ff0577ac */ /* 0x000e6e0008000800 */
[----:B------:R-:W0:Y:S02]  /*0040*/  LDC R0, c[0x0][0x360] ;  /* 0x0000d800ff007b82 */ /* 0x000e240000000800 */
[----:B0-----:R-:W-:-:S05]  /*0050*/  IMAD R5, R0, UR4, R5 ;  /* 0x0000000400057c24 */ /* 0x001fca000f8e0205 */
[----:B-1----:R-:W-:-:S13]  /*0060*/  ISETP.GE.U32.AND P0, PT, R5, UR5, PT ;  /* 0x0000000505007c0c */ /* 0x002fda000bf06070 */
[----:B------:R-:W-:Y:S05]  /*0070*/  @P0 EXIT ;  /* 0x000000000000094d */ /* 0x000fea0003800000 */
[----:B------:R-:W0:Y:S01]  /*0080*/  LDC.64 R2, c[0x0][0x380] ;  /* 0x0000e000ff027b82 */ /* 0x000e220000000a00 */
[----:B------:R-:W1:Y:S01]  /*0090*/  LDCU.64 UR4, c[0x0][0x358] ;  /* 0x00006b00ff0477ac */ /* 0x000e620008000a00 */
[----:B------:R-:W-:-:S04]  /*00a0*/  I2FP.F32.U32 R0, R5 ;  /* 0x0000000500007245 */ /* 0x000fc80000201000 */
[----:B------:R-:W-:Y:S01]  /*00b0*/  F2FP.F16.F32.PACK_AB R0, RZ, R0 ;  /* 0x00000000ff00723e */ /* 0x000fe200000000ff */
[----:B0-----:R-:W-:-:S05]  /*00c0*/  IMAD.WIDE.U32 R2, R5, 0x2, R2 ;  /* 0x0000000205027825 */ /* 0x001fca00078e0002 */
[----:B-1----:R-:W-:Y:S01]  /*00d0*/  STG.E.U16 desc[UR4][R2.64], R0 ;  /* 0x0000000002007986 */ /* 0x002fe2000c101504 */
[----:B------:R-:W-:Y:S05]  /*00e0*/  EXIT ;  /* 0x000000000000794d */ /* 0x000fea0003800000 */
.L_x_0:
[----:B------:R-:W-:-:S00]  /*00f0*/  BRA `(.L_x_0) ;  /* 0xfffffffc00fc7947 */ /* 0x000fc0000383ffff */
[----:B------:R-:W-:-:S00]  /*0100*/  NOP ;  /* 0x0000000000007918 */ /* 0x000fc00000000000 */
[----:B------:R-:W-:-:S00]  /*0110*/  NOP ;  /* 0x0000000000007918 */ /* 0x000fc00000000000 */
[----:B------:R-:W-:-:S00]  /*0120*/  NOP ;  /* 0x0000000000007918 */ /* 0x000fc00000000000 */
[----:B------:R-:W-:-:S00]  /*0130*/  NOP ;  /* 0x0000000000007918 */ /* 0x000fc00000000000 */
[----:B------:R-:W-:-:S00]  /*0140*/  NOP ;  /* 0x0000000000007918 */ /* 0x000fc00000000000 */
[----:B------:R-:W-:-:S00]  /*0150*/  NOP ;  /* 0x0000000000007918 */ /* 0x000fc00000000000 */
[----:B------:R-:W-:-:S00]  /*0160*/  NOP ;  /* 0x0000000000007918 */ /* 0x000fc00000000000 */
[----:B------:R-:W-:-:S00]  /*0170*/  NOP ;  /* 0x0000000000007918 */ /* 0x000fc00000000000 */
.L_x_9:


//--------------------- .text._Z14compose_matrixP6__halfS0_P7double2S2_ --------------------------
	.section	.text._Z14compose_matrixP6__halfS0_P7double2S2_,"ax",@progbits
	.align	128
        .global         _Z14compose_matrixP6__halfS0_P7double2S2_
        .type           _Z14compose_matrixP6__halfS0_P7double2S2_,@function
        .size           _Z14compose_matrixP6__halfS0_P7double2S2_,(.L_x_10 - _Z14compose_matrixP6__halfS0_P7double2S2_)
        .other          _Z14compose_matrixP6__halfS0_P7double2S2_,@"STO_CUDA_ENTRY STV_DEFAULT"
_Z14compose_matrixP6__halfS0_P7double2S2_:
.text._Z14compose_matrixP6__halfS0_P7double2S2_:
[----:B------:R-:W-:Y:S01]  /*0000*/  LDC R1, c[0x0][0x37c] ;  /* 0x0000df00ff017b82 */ /* 0x000fe20000000800 */
[----:B------:R-:W0:Y:S07]  /*0010*/  S2R R0, SR_TID.X ;  /* 0x0000000000007919 */ /* 0x000e2e0000002100 */
[----:B------:R-:W0:Y:S01]  /*0020*/  S2UR UR6, SR_CTAID.X ;  /* 0x00000000000679c3 */ /* 0x000e220000002500 */
[----:B------:R-:W1:Y:S07]  /*0030*/  LDCU.64 UR4, c[0x0][0x358] ;  /* 0x00006b00ff0477ac */ /* 0x000e6e0008000a00 */
[----:B------:R-:W0:Y:S02]  /*0040*/  LDC R3, c[0x0][0x360] ;  /* 0x0000d800ff037b82 */ /* 0x000e240000000800 */
[----:B0-----:R-:W-:-:S05]  /*0050*/  IMAD R0, R3, UR6, R0 ;  /* 0x0000000603007c24 */ /* 0x001fca000f8e0200 */
[----:B------:R-:W-:-:S13]  /*0060*/  ISETP.GT.AND P0, PT, R0, 0x65, PT ;  /* 0x000000650000780c */ /* 0x000fda0003f04270 */
[----:B-1----:R-:W-:Y:S05]  /*0070*/  @P0 BRA `(.L_x_1) ;  /* 0x0000000800100947 */ /* 0x002fea0003800000 */
[----:B------:R-:W-:-:S13]  /*0080*/  ISETP.NE.AND P0, PT, R0, RZ, PT ;  /* 0x000000ff0000720c */ /* 0x000fda0003f05270 */
[----:B------:R-:W-:Y:S05]  /*0090*/  @!P0 BRA `(.L_x_2) ;  /* 0x0000000400088947 */ /* 0x000fea0003800000 */
[----:B------:R-:W-:-:S13]  /*00a0*/  ISETP.NE.AND P0, PT, R0, 0x33, PT ;  /* 0x000000330000780c */ /* 0x000fda0003f05270 */
[----:B------:R-:W-:Y:S05]  /*00b0*/  @P0 EXIT ;  /* 0x000000000000094d */ /* 0x000fea0003800000 */
[----:B------:R-:W0:Y:S02]  /*00c0*/  LDC.64 R4, c[0x0][0x390] ;  /* 0x0000e400ff047b82 */ /* 0x000e240000000a00 */
[----:B0-----:R-:W2:Y:S06]  /*00d0*/  LDG.E.64 R6, desc[UR4][R4.64+0x8] ;  /* 0x0000080404067981 */ /* 0x001eac000c1e1b00 */
[----:B------:R-:W0:Y:S01]  /*00e0*/  LDC.64 R2, c[0x0][0x380] ;  /* 0x0000e000ff027b82 */ /* 0x000e220000000a00 */
[----:B--2---:R-:W1:Y:S02]  /*00f0*/  F2F.F32.F64 R6, R6 ;  /* 0x0000000600067310 */ /* 0x004e640000301000 */
[----:B-1----:R-:W-:-:S04]  /*0100*/  F2FP.F16.F32.PACK_AB R0, RZ, R6 ;  /* 0x00000006ff00723e */ /* 0x002fc800000000ff */
[----:B------:R-:W-:-:S05]  /*0110*/  PRMT R7, R0, 0x7610, R7 ;  /* 0x0000761000077816 */ /* 0x000fca0000000007 */
[----:B0-----:R0:W-:Y:S04]  /*0120*/  STG.E.U16 desc[UR4][R2.64+0x66], R7 ;  /* 0x0000660702007986 */ /* 0x0011e8000c101504 */
[----:B------:R-:W2:Y:S02]  /*0130*/  LDG.E.64 R8, desc[UR4][R4.64+0x18] ;  /* 0x0000180404087981 */ /* 0x000ea4000c1e1b00 */
[----:B--2---:R-:W1:Y:S02]  /*0140*/  F2F.F32.F64 R8, R8 ;  /* 0x0000000800087310 */ /* 0x004e640000301000 */
[----:B-1----:R-:W-:-:S04]  /*0150*/  F2FP.F16.F32.PACK_AB R0, RZ, R8 ;  /* 0x00000008ff00723e */ /* 0x002fc800000000ff */
[----:B------:R-:W-:-:S05]  /*0160*/  PRMT R9, R0, 0x7610, R9 ;  /* 0x0000761000097816 */ /* 0x000fca0000000009 */
[----:B------:R1:W-:Y:S04]  /*0170*/  STG.E.U16 desc[UR4][R2.64+0x68], R9 ;  /* 0x0000680902007986 */ /* 0x0003e8000c101504 */
[----:B------:R-:W2:Y:S02]  /*0180*/  LDG.E.64 R10, desc[UR4][R4.64+0x28] ;  /* 0x00002804040a7981 */ /* 0x000ea4000c1e1b00 */
[----:B--2---:R-:W2:Y:S02]  /*0190*/  F2F.F32.F64 R10, R10 ;  /* 0x0000000a000a7310 */ /* 0x004ea40000301000 */
[----:B--2---:R-:W-:-:S04]  /*01a0*/  F2FP.F16.F32.PACK_AB R0, RZ, R10 ;  /* 0x0000000aff00723e */ /* 0x004fc800000000ff */
[----:B------:R-:W-:-:S05]  /*01b0*/  PRMT R11, R0, 0x7610, R11 ;  /* 0x00007610000b7816 */ /* 0x000fca000000000b */
[----:B------:R2:W-:Y:S04]  /*01c0*/  STG.E.U16 desc[UR4][R2.64+0x6a], R11 ;  /* 0x00006a0b02007986 */ /* 0x0005e8000c101504 */
[----:B0-----:R-:W3:Y:S02]  /*01d0*/  LDG.E.64 R6, desc[UR4][R4.64+0x38] ;  /* 0x0000380404067981 */ /* 0x001ee4000c1e1b00 */
[----:B---3--:R-:W0:Y:S02]  /*01e0*/  F2F.F32.F64 R6, R6 ;  /* 0x0000000600067310 */ /* 0x008e240000301000 */
[----:B0-----:R-:W-:-:S04]  /*01f0*/  F2FP.F16.F32.PACK_AB R0, RZ, R6 ;  /* 0x00000006ff00723e */ /* 0x001fc800000000ff */
[----:B------:R-:W-:-:S05]  /*0200*/  PRMT R7, R0, 0x7610, R7 ;  /* 0x0000761000077816 */ /* 0x000fca0000000007 */
[----:B------:R0:W-:Y:S04]  /*0210*/  STG.E.U16 desc[UR4][R2.64+0x86], R7 ;  /* 0x0000860702007986 */ /* 0x0001e8000c101504 */
[----:B-1----:R-:W3:Y:S02]  /*0220*/  LDG.E.64 R8, desc[UR4][R4.64+0x48] ;  /* 0x0000480404087981 */ /* 0x002ee4000c1e1b00 */
[----:B---3--:R-:W1:Y:S02]  /*0230*/  F2F.F32.F64 R8, R8 ;  /* 0x0000000800087310 */ /* 0x008e640000301000 */
[----:B-1----:R-:W-:-:S04]  /*0240*/  F2FP.F16.F32.PACK_AB R0, RZ, R8 ;  /* 0x00000008ff00723e */ /* 0x002fc800000000ff */
[----:B------:R-:W-:-:S05]  /*0250*/  PRMT R9, R0, 0x7610, R9 ;  /* 0x0000761000097816 */ /* 0x000fca0000000009 */
[----:B------:R1:W-:Y:S04]  /*0260*/  STG.E.U16 desc[UR4][R2.64+0x88], R9 ;  /* 0x0000880902007986 */ /* 0x0003e8000c101504 */
[----:B--2---:R-:W2:Y:S02]  /*0270*/  LDG.E.64 R10, desc[UR4][R4.64+0x58] ;  /* 0x00005804040a7981 */ /* 0x004ea4000c1e1b00 */
        /* <DEDUP_REMOVED lines=14> */
[----:B--2---:R-:W2:Y:S01]  /*0360*/  LDG.E.64 R10, desc[UR4][R4.64+0x88] ;  /* 0x00008804040a7981 */ /* 0x004ea2000c1e1b00 */
[----:B------:R-:W0:Y:S01]  /*0370*/  LDC.64 R12, c[0x0][0x398] ;  /* 0x0000e600ff0c7b82 */ /* 0x000e220000000a00 */
[----:B--2---:R-:W2:Y:S02]  /*0380*/  F2F.F32.F64 R10, R10 ;  /* 0x0000000a000a7310 */ /* 0x004ea40000301000 */
[----:B--2---:R-:W-:-:S04]  /*0390*/  F2FP.F16.F32.PACK_AB R0, RZ, R10 ;  /* 0x0000000aff00723e */ /* 0x004fc800000000ff */
[----:B------:R-:W-:-:S05]  /*03a0*/  PRMT R5, R0, 0x7610, R5 ;  /* 0x0000761000057816 */ /* 0x000fca0000000005 */
[----:B------:R2:W-:Y:S04]  /*03b0*/  STG.E.U16 desc[UR4][R2.64+0xaa], R5 ;  /* 0x0000aa0502007986 */ /* 0x0005e8000c101504 */
[----:B0-----:R-:W3:Y:S01]  /*03c0*/  LDG.E.64 R6, desc[UR4][R12.64+0x8] ;  /* 0x000008040c067981 */ /* 0x001ee2000c1e1b00 */
[----:B-1----:R-:W0:Y:S01]  /*03d0*/  LDC.64 R8, c[0x0][0x388] ;  /* 0x0000e200ff087b82 */ /* 0x002e220000000a00 */
[----:B---3--:R-:W1:Y:S02]  /*03e0*/  F2F.F32.F64 R6, R6 ;  /* 0x0000000600067310 */ /* 0x008e640000301000 */
[----:B-1----:R-:W-:-:S04]  /*03f0*/  F2FP.F16.F32.PACK_AB R0, RZ, R6 ;  /* 0x00000006ff00723e */ /* 0x002fc800000000ff */
[----:B--2---:R-:W-:-:S05]  /*0400*/  PRMT R3, R0, 0x7610, R3 ;  /* 0x0000761000037816 */ /* 0x004fca0000000003 */
[----:B0-----:R0:W-:Y:S04]  /*0410*/  STG.E.U16 desc[UR4][R8.64+0x66], R3 ;  /* 0x0000660308007986 */ /* 0x0011e8000c101504 */
[----:B------:R-:W2:Y:S02]  /*0420*/  LDG.E.64 R4, desc[UR4][R12.64+0x18] ;  /* 0x000018040c047981 */ /* 0x000ea4000c1e1b00 */
[----:B--2---:R-:W1:Y:S02]  /*0430*/  F2F.F32.F64 R4, R4 ;  /* 0x0000000400047310 */ /* 0x004e640000301000 */
[----:B-1----:R-:W-:-:S04]  /*0440*/  F2FP.F16.F32.PACK_AB R0, RZ, R4 ;  /* 0x00000004ff00723e */ /* 0x002fc800000000ff */
[----:B------:R-:W-:-:S05]  /*0450*/  PRMT R7, R0, 0x7610, R7 ;  /* 0x0000761000077816 */ /* 0x000fca0000000007 */
[----:B------:R-:W-:Y:S04]  /*0460*/  STG.E.U16 desc[UR4][R8.64+0x86], R7 ;  /* 0x0000860708007986 */ /* 0x000fe8000c101504 */
[----:B0-----:R-:W2:Y:S02]  /*0470*/  LDG.E.64 R2, desc[UR4][R12.64+0x28] ;  /* 0x000028040c027981 */ /* 0x001ea4000c1e1b00 */
[----:B--2---:R-:W0:Y:S02]  /*0480*/  F2F.F32.F64 R2, R2 ;  /* 0x0000000200027310 */ /* 0x004e240000301000 */
[----:B0-----:R-:W-:-:S05]  /*0490*/  F2FP.F16.F32.PACK_AB R0, RZ, R2 ;  /* 0x00000002ff00723e */ /* 0x001fca00000000ff */
[----:B------:R-:W-:Y:S01]  /*04a0*/  STG.E.U16 desc[UR4][R8.64+0xa6], R0 ;  /* 0x0000a60008007986 */ /* 0x000fe2000c101504 */
[----:B------:R-:W-:Y:S05]  /*04b0*/  EXIT ;  /* 0x000000000000794d */ /* 0x000fea0003800000 */
.L_x_2:
        /* <DEDUP_REMOVED lines=64> */
.L_x_1:
[----:B------:R-:W-:-:S13]  /*08c0*/  ISETP.NE.AND P0, PT, R0, 0x66, PT ;  /* 0x000000660000780c */ /* 0x000fda0003f05270 */
        /* <DEDUP_REMOVED lines=67> */
.L_x_3:
        /* <DEDUP_REMOVED lines=64> */
.L_x_4:
        /* <DEDUP_REMOVED lines=16> */
.L_x_10:


//--------------------- .text._Z9fill_zeroP6__halfS0_Pf --------------------------
	.section	.text._Z9fill_zeroP6__halfS0_Pf,"ax",@progbits
	.align	128
        .global         _Z9fill_zeroP6__halfS0_Pf
        .type           _Z9fill_zeroP6__halfS0_Pf,@function
        .size           _Z9fill_zeroP6__halfS0_Pf,(.L_x_11 - _Z9fill_zeroP6__halfS0_Pf)
        .other          _Z9fill_zeroP6__halfS0_Pf,@"STO_CUDA_ENTRY STV_DEFAULT"
_Z9fill_zeroP6__halfS0_Pf:
.text._Z9fill_zeroP6__halfS0_Pf:
[----:B------:R-:W-:Y:S01]  /*0000*/  LDC R1, c[0x0][0x37c] ;  /* 0x0000df00ff017b82 */ /* 0x000fe20000000800 */
[----:B------:R-:W0:Y:S07]  /*0010*/  S2R R0, SR_TID.X ;  /* 0x0000000000007919 */ /* 0x000e2e0000002100 */
[----:B------:R-:W0:Y:S01]  /*0020*/  LDC R3, c[0x0][0x360] ;  /* 0x0000d800ff037b82 */ /* 0x000e220000000800 */
[----:B------:R-:W1:Y:S07]  /*0030*/  S2R R9, SR_TID.Y ;  /* 0x0000000000097919 */ /* 0x000e6e0000002200 */
[----:B------:R-:W0:Y:S08]  /*0040*/  S2UR UR4, SR_CTAID.X ;  /* 0x00000000000479c3 */ /* 0x000e300000002500 */
[----:B------:R-:W1:Y:S08]  /*0050*/  S2UR UR5, SR_CTAID.Y ;  /* 0x00000000000579c3 */ /* 0x000e700000002600 */
[----:B------:R-:W1:Y:S01]  /*0060*/  LDC R2, c[0x0][0x364] ;  /* 0x0000d900ff027b82 */ /* 0x000e620000000800 */
[----:B0-----:R-:W-:-:S02]  /*0070*/  IMAD R0, R3, UR4, R0 ;  /* 0x0000000403007c24 */ /* 0x001fc4000f8e0200 */
[----:B-1----:R-:W-:-:S05]  /*0080*/  IMAD R9, R2, UR5, R9 ;  /* 0x0000000502097c24 */ /* 0x002fca000f8e0209 */
[----:B------:R-:W-:-:S04]  /*0090*/  VIMNMX.U32 R2, PT, PT, R0, R9, !PT ;  /* 0x0000000900027248 */ /* 0x000fc80007fe0000 */
[----:B------:R-:W-:-:S13]  /*00a0*/  ISETP.GT.U32.AND P0, PT, R2, 0xf, PT ;  /* 0x0000000f0200780c */ /* 0x000fda0003f04070 */
[----:B------:R-:W-:Y:S05]  /*00b0*/  @P0 EXIT ;  /* 0x000000000000094d */ /* 0x000fea0003800000 */
[----:B------:R-:W0:Y:S01]  /*00c0*/  LDC.64 R2, c[0x0][0x380] ;  /* 0x0000e000ff027b82 */ /* 0x000e220000000a00 */
[----:B------:R-:W1:Y:S01]  /*00d0*/  LDCU.64 UR4, c[0x0][0x358] ;  /* 0x00006b00ff0477ac */ /* 0x000e620008000a00 */
[----:B------:R-:W-:-:S06]  /*00e0*/  LEA R9, R0, R9, 0x4 ;  /* 0x0000000900097211 */ /* 0x000fcc00078e20ff */
[----:B------:R-:W2:Y:S08]  /*00f0*/  LDC.64 R4, c[0x0][0x388] ;  /* 0x0000e200ff047b82 */ /* 0x000eb00000000a00 */
[----:B------:R-:W3:Y:S01]  /*0100*/  LDC.64 R6, c[0x0][0x390] ;  /* 0x0000e400ff067b82 */ /* 0x000ee20000000a00 */
[----:B0-----:R-:W-:-:S05]  /*0110*/  IMAD.WIDE.U32 R2, R9, 0x2, R2 ;  /* 0x0000000209027825 */ /* 0x001fca00078e0002 */
[----:B-1----:R-:W-:Y:S01]  /*0120*/  STG.E.U16 desc[UR4][R2.64], RZ ;  /* 0x000000ff02007986 */ /* 0x002fe2000c101504 */
[----:B--2---:R-:W-:-:S05]  /*0130*/  IMAD.WIDE.U32 R4, R9, 0x2, R4 ;  /* 0x0000000209047825 */ /* 0x004fca00078e0004 */
[----:B------:R-:W-:Y:S01]  /*0140*/  STG.E.U16 desc[UR4][R4.64], RZ ;  /* 0x000000ff04007986 */ /* 0x000fe2000c101504 */
[----:B---3--:R-:W-:-:S05]  /*0150*/  IMAD.WIDE.U32 R6, R9, 0x4, R6 ;  /* 0x0000000409067825 */ /* 0x008fca00078e0006 */
[----:B------:R-:W-:Y:S01]  /*0160*/  STG.E desc[UR4][R6.64], RZ ;  /* 0x000000ff06007986 */ /* 0x000fe2000c101904 */
[----:B------:R-:W-:Y:S05]  /*0170*/  EXIT ;  /* 0x000000000000794d */ /* 0x000fea0003800000 */
.L_x_5:
        /* <DEDUP_REMOVED lines=16> */
.L_x_11:


//--------------------- .text._Z7mat_addP6__halfS0_S0_j --------------------------
	.section	.text._Z7mat_addP6__halfS0_S0_j,"ax",@progbits
	.align	128
        .global         _Z7mat_addP6__halfS0_S0_j
        .type           _Z7mat_addP6__halfS0_S0_j,@function
        .size           _Z7mat_addP6__halfS0_S0_j,(.L_x_12 - _Z7mat_addP6__halfS0_S0_j)
        .other          _Z7mat_addP6__halfS0_S0_j,@"STO_CUDA_ENTRY STV_DEFAULT"
_Z7mat_addP6__halfS0_S0_j:
.text._Z7mat_addP6__halfS0_S0_j:
[----:B------:R-:W-:Y:S01]  /*0000*/  LDC R1, c[0x0][0x37c] ;  /* 0x0000df00ff017b82 */ /* 0x000fe20000000800 */
[----:B------:R-:W0:Y:S01]  /*0010*/  S2R R9, SR_TID.X ;  /* 0x0000000000097919 */ /* 0x000e220000002100 */
[----:B------:R-:W0:Y:S01]  /*0020*/  LDCU UR4, c[0x0][0x360] ;  /* 0x00006c00ff0477ac */ /* 0x000e220008000800 */
[----:B------:R-:W0:Y:S01]  /*0030*/  S2R R0, SR_CTAID.X ;  /* 0x0000000000007919 */ /* 0x000e220000002500 */
[----:B------:R-:W1:Y:S01]  /*0040*/  LDCU UR5, c[0x0][0x398] ;  /* 0x00007300ff0577ac */ /* 0x000e620008000800 */
[----:B0-----:R-:W-:-:S05]  /*0050*/  IMAD R9, R0, UR4, R9 ;  /* 0x0000000400097c24 */ /* 0x001fca000f8e0209 */
[----:B-1----:R-:W-:-:S13]  /*0060*/  ISETP.GE.U32.AND P0, PT, R9, UR5, PT ;  /* 0x0000000509007c0c */ /* 0x002fda000bf06070 */
[----:B------:R-:W-:Y:S05]  /*0070*/  @P0 EXIT ;  /* 0x000000000000094d */ /* 0x000fea0003800000 */
[----:B------:R-:W0:Y:S01]  /*0080*/  LDC.64 R2, c[0x0][0x380] ;  /* 0x0000e000ff027b82 */ /* 0x000e220000000a00 */
[----:B------:R-:W1:Y:S07]  /*0090*/  LDCU.64 UR4, c[0x0][0x358] ;  /* 0x00006b00ff0477ac */ /* 0x000e6e0008000a00 */
[----:B------:R-:W2:Y:S08]  /*00a0*/  LDC.64 R4, c[0x0][0x388] ;  /* 0x0000e200ff047b82 */ /* 0x000eb00000000a00 */
[----:B------:R-:W3:Y:S01]  /*00b0*/  LDC.64 R6, c[0x0][0x390] ;  /* 0x0000e400ff067b82 */ /* 0x000ee20000000a00 */
[----:B0-----:R-:W-:-:S06]  /*00c0*/  IMAD.WIDE.U32 R2, R9, 0x2, R2 ;  /* 0x0000000209027825 */ /* 0x001fcc00078e0002 */
[----:B-1----:R-:W4:Y:S01]  /*00d0*/  LDG.E.U16 R2, desc[UR4][R2.64] ;  /* 0x0000000402027981 */ /* 0x002f22000c1e1500 */
[----:B--2---:R-:W-:-:S06]  /*00e0*/  IMAD.WIDE.U32 R4, R9, 0x2, R4 ;  /* 0x0000000209047825 */ /* 0x004fcc00078e0004 */
[----:B------:R-:W4:Y:S01]  /*00f0*/  LDG.E.U16 R5, desc[UR4][R4.64] ;  /* 0x0000000404057981 */ /* 0x000f22000c1e1500 */
[----:B---3--:R-:W-:-:S04]  /*0100*/  IMAD.WIDE.U32 R6, R9, 0x2, R6 ;  /* 0x0000000209067825 */ /* 0x008fc800078e0006 */
[----:B----4-:R-:W-:-:S05]  /*0110*/  HADD2 R5, R2.H0_H0, R5.H0_H0 ;  /* 0x2000000502057230 */ /* 0x010fca0000000800 */
[----:B------:R-:W-:Y:S01]  /*0120*/  STG.E.U16 desc[UR4][R6.64], R5 ;  /* 0x0000000506007986 */ /* 0x000fe2000c101504 */
[----:B------:R-:W-:Y:S05]  /*0130*/  EXIT ;  /* 0x000000000000794d */ /* 0x000fea0003800000 */
.L_x_6:
        /* <DEDUP_REMOVED lines=12> */
.L_x_12:


//--------------------- .text._Z7mat_subP6__halfS0_S0_j --------------------------
	.section	.text._Z7mat_subP6__halfS0_S0_j,"ax",@progbits
	.align	128
        .global         _Z7mat_subP6__halfS0_S0_j
        .type           _Z7mat_subP6__halfS0_S0_j,@function
        .size           _Z7mat_subP6__halfS0_S0_j,(.L_x_13 - _Z7mat_subP6__halfS0_S0_j)
        .other          _Z7mat_subP6__halfS0_S0_j,@"STO_CUDA_ENTRY STV_DEFAULT"
_Z7mat_subP6__halfS0_S0_j:
.text._Z7mat_subP6__halfS0_S0_j:
        /* <DEDUP_REMOVED lines=17> */
[----:B----4-:R-:W-:-:S05]  /*0110*/  HADD2 R5, R2.H0_H0, -R5.H0_H0 ;  /* 0xa000000502057230 */ /* 0x010fca0000000800 */
[----:B------:R-:W-:Y:S01]  /*0120*/  STG.E.U16 desc[UR4][R6.64], R5 ;  /* 0x0000000506007986 */ /* 0x000fe2000c101504 */
[----:B------:R-:W-:Y:S05]  /*0130*/  EXIT ;  /* 0x000000000000794d */ /* 0x000fea0003800000 */
.L_x_7:
        /* <DEDUP_REMOVED lines=12> */
.L_x_13:


//--------------------- .text._Z13dot_wmma16x16P6__halfS0_Pf --------------------------
	.section	.text._Z13dot_wmma16x16P6__halfS0_Pf,"ax",@progbits
	.align	128
        .global         _Z13dot_wmma16x16P6__halfS0_Pf
        .type           _Z13dot_wmma16x16P6__halfS0_Pf,@function
        .size           _Z13dot_wmma16x16P6__halfS0_Pf,(.L_x_14 - _Z13dot_wmma16x16P6__halfS0_Pf)
        .other          _Z13dot_wmma16x16P6__halfS0_Pf,@"STO_CUDA_ENTRY STV_DEFAULT"
_Z13dot_wmma16x16P6__halfS0_Pf:
.text._Z13dot_wmma16x16P6__halfS0_Pf:
[----:B------:R-:W-:Y:S01]  /*0000*/  LDC R1, c[0x0][0x37c] ;  /* 0x0000df00ff017b82 */ /* 0x000fe20000000800 */
[----:B------:R-:W0:Y:S01]  /*0010*/  S2R R5, SR_LANEID ;  /* 0x0000000000057919 */ /* 0x000e220000000000 */
[----:B------:R-:W1:Y:S01]  /*0020*/  LDCU.128 UR8, c[0x0][0x380] ;  /* 0x00007000ff0877ac */ /* 0x000e620008000c00 */
[----:B------:R-:W-:Y:S01]  /*0030*/  IMAD.MOV.U32 R3, RZ, RZ, RZ ;  /* 0x000000ffff037224 */ /* 0x000fe200078e00ff */
[----:B------:R-:W2:Y:S01]  /*0040*/  LDCU.64 UR4, c[0x0][0x358] ;  /* 0x00006b00ff0477ac */ /* 0x000ea20008000a00 */
[----:B------:R-:W3:Y:S01]  /*0050*/  LDCU.64 UR6, c[0x0][0x390] ;  /* 0x00007200ff0677ac */ /* 0x000ee20008000a00 */
[----:B0-----:R-:W-:Y:S02]  /*0060*/  LOP3.LUT R2, R5, 0x3, RZ, 0xc0, !PT ;  /* 0x0000000305027812 */ /* 0x001fe400078ec0ff */
[----:B------:R-:W-:-:S05]  /*0070*/  SHF.R.U32.HI R5, RZ, 0x2, R5 ;  /* 0x00000002ff057819 */ /* 0x000fca0000011605 */
[----:B------:R-:W-:-:S03]  /*0080*/  IMAD.WIDE.U32 R2, R5, 0x8, R2 ;  /* 0x0000000805027825 */ /* 0x000fc600078e0002 */
[----:B-1----:R-:W-:-:S04]  /*0090*/  LEA R10, P0, R2, UR10, 0x2 ;  /* 0x0000000a020a7c11 */ /* 0x002fc8000f8010ff */
[----:B------:R-:W-:-:S05]  /*00a0*/  LEA.HI.X R11, R2, UR11, R3, 0x2, P0 ;  /* 0x0000000b020b7c11 */ /* 0x000fca00080f1403 */
[----:B--2---:R-:W2:Y:S04]  /*00b0*/  LDG.E R0, desc[UR4][R10.64] ;  /* 0x000000040a007981 */ /* 0x004ea8000c1e1900 */
[----:B------:R-:W4:Y:S04]  /*00c0*/  LDG.E R12, desc[UR4][R10.64+0x100] ;  /* 0x000100040a0c7981 */ /* 0x000f28000c1e1900 */
[----:B------:R-:W5:Y:S04]  /*00d0*/  LDG.E R13, desc[UR4][R10.64+0x10] ;  /* 0x000010040a0d7981 */ /* 0x000f68000c1e1900 */
[----:B------:R-:W3:Y:S01]  /*00e0*/  LDG.E R14, desc[UR4][R10.64+0x110] ;  /* 0x000110040a0e7981 */ /* 0x000ee2000c1e1900 */
[----:B------:R-:W-:-:S04]  /*00f0*/  LEA R8, P0, R2, UR8, 0x2 ;  /* 0x0000000802087c11 */ /* 0x000fc8000f8010ff */
[----:B------:R-:W-:-:S05]  /*0100*/  LEA.HI.X R9, R2, UR9, R3, 0x2, P0 ;  /* 0x0000000902097c11 */ /* 0x000fca00080f1403 */
[----:B------:R-:W3:Y:S04]  /*0110*/  LDG.E R4, desc[UR4][R8.64] ;  /* 0x0000000408047981 */ /* 0x000ee8000c1e1900 */
[----:B------:R-:W3:Y:S04]  /*0120*/  LDG.E R5, desc[UR4][R8.64+0x100] ;  /* 0x0001000408057981 */ /* 0x000ee8000c1e1900 */
[----:B------:R-:W3:Y:S04]  /*0130*/  LDG.E R6, desc[UR4][R8.64+0x10] ;  /* 0x0000100408067981 */ /* 0x000ee8000c1e1900 */
[----:B------:R-:W3:Y:S04]  /*0140*/  LDG.E R7, desc[UR4][R8.64+0x110] ;  /* 0x0001100408077981 */ /* 0x000ee8000c1e1900 */
[----:B--2---:R-:W-:Y:S04]  /*0150*/  MOVM.16.MT88 R16, R0 ;  /* 0x000000000010723a */ /* 0x004fe80000000000 */
[----:B----4-:R-:W0:Y:S04]  /*0160*/  MOVM.16.MT88 R17, R12 ;  /* 0x000000000c11723a */ /* 0x010e280000000000 */
[----:B-----5:R-:W-:Y:S04]  /*0170*/  MOVM.16.MT88 R18, R13 ;  /* 0x000000000d12723a */ /* 0x020fe80000000000 */
[----:B---3--:R-:W1:Y:S01]  /*0180*/  MOVM.16.MT88 R19, R14 ;  /* 0x000000000e13723a */ /* 0x008e620000000000 */
[C---:B0-----:R-:W-:Y:S08]  /*0190*/  HMMA.16816.F32 R20, R4.reuse, R16, RZ ;  /* 0x000000100414723c */ /* 0x041ff000000018ff */
[----:B-1----:R-:W-:Y:S01]  /*01a0*/  HMMA.16816.F32 R16, R4, R18, RZ ;  /* 0x000000120410723c */ /* 0x002fe200000018ff */
[----:B------:R-:W-:-:S04]  /*01b0*/  LEA R4, P0, R2, UR6, 0x3 ;  /* 0x0000000602047c11 */ /* 0x000fc8000f8018ff */
[----:B------:R-:W-:-:S06]  /*01c0*/  LEA.HI.X R5, R2, UR7, R3, 0x3, P0 ;  /* 0x0000000702057c11 */ /* 0x000fcc00080f1c03 */
[----:B------:R-:W-:Y:S04]  /*01d0*/  STG.E.64 desc[UR4][R4.64], R20 ;  /* 0x0000001404007986 */ /* 0x000fe8000c101b04 */
[----:B------:R-:W-:Y:S04]  /*01e0*/  STG.E.64 desc[UR4][R4.64+0x200], R22 ;  /* 0x0002001604007986 */ /* 0x000fe8000c101b04 */
[----:B------:R-:W-:Y:S04]  /*01f0*/  STG.E.64 desc[UR4][R4.64+0x20], R16 ;  /* 0x0000201004007986 */ /* 0x000fe8000c101b04 */
[----:B------:R-:W-:Y:S01]  /*0200*/  STG.E.64 desc[UR4][R4.64+0x220], R18 ;  /* 0x0002201204007986 */ /* 0x000fe2000c101b04 */
[----:B------:R-:W-:Y:S05]  /*0210*/  EXIT ;  /* 0x000000000000794d */ /* 0x000fea0003800000 */
.L_x_8:
        /* <DEDUP_REMOVED lines=14> */
.L_x_14:


//--------------------- .nv.shared.reserved.0     --------------------------
	.section	.nv.shared.reserved.0,"aw",@nobits
	.weak		__nv_reservedSMEM_offset_0_alias
	.size		__nv_reservedSMEM_offset_0_alias, 0, 64
	.other		__nv_reservedSMEM_offset_0_alias,@"STO_CUDA_RESERVED_SHARED STV_DEFAULT"
__nv_reservedSMEM_offset_0_alias:
	.zero		0
	.zero		64


//--------------------- .nv.constant0._Z11fill_matrixP6__halfj --------------------------
	.section	.nv.constant0._Z11fill_matrixP6__halfj,"a",@progbits
	.sectionflags	@""
	.align	4
.nv.constant0._Z11fill_matrixP6__halfj:
	.zero		908


//--------------------- .nv.constant0._Z14compose_matrixP6__halfS0_P7double2S2_ --------------------------
	.section	.nv.constant0._Z14compose_matrixP6__halfS0_P7double2S2_,"a",@progbits
	.sectionflags	@""
	.align	4
.nv.constant0._Z14compose_matrixP6__halfS0_P7double2S2_:
	.zero		928


//--------------------- .nv.constant0._Z9fill_zeroP6__halfS0_Pf --------------------------
	.section	.nv.constant0._Z9fill_zeroP6__halfS0_Pf,"a",@progbits
	.sectionflags	@""
	.align	4
.nv.constant0._Z9fill_zeroP6__halfS0_Pf:
	.zero		920


//--------------------- .nv.constant0._Z7mat_addP6__halfS0_S0_j --------------------------
	.section	.nv.constant0._Z7mat_addP6__halfS0_S0_j,"a",@progbits
	.sectionflags	@""
	.align	4
.nv.constant0._Z7mat_addP6__halfS0_S0_j:
	.zero		924


//--------------------- .nv.constant0._Z7mat_subP6__halfS0_S0_j --------------------------
	.section	.nv.constant0._Z7mat_subP6__halfS0_S0_j,"a",@progbits
	.sectionflags	@""
	.align	4
.nv.constant0._Z7mat_subP6__halfS0_S0_j:
	.zero		924


//--------------------- .nv.constant0._Z13dot_wmma16x16P6__halfS0_Pf --------------------------
	.section	.nv.constant0._Z13dot_wmma16x16P6__halfS0_Pf,"a",@progbits
	.sectionflags	@""
	.align	4
.nv.constant0._Z13dot_wmma16x16P6__halfS0_Pf:
	.zero		920


//--------------------- SYMBOLS --------------------------

	.type		.nv.reservedSmem.offset0,@object
	.size		.nv.reservedSmem.offset0,0x4
